//
// Generated by NVIDIA NVVM Compiler
//
// Compiler Build ID: CL-36424714
// Cuda compilation tools, release 13.0, V13.0.88
// Based on NVVM 20.0.0
//

.version 9.0
.target sm_100
.address_size 64

	// .globl	_Z19ThreadPerColCounteriiiPPhPii
.extern .shared .align 16 .b8 col_counts[];

.visible .entry _Z19ThreadPerColCounteriiiPPhPii(
	.param .u32 _Z19ThreadPerColCounteriiiPPhPii_param_0,
	.param .u32 _Z19ThreadPerColCounteriiiPPhPii_param_1,
	.param .u32 _Z19ThreadPerColCounteriiiPPhPii_param_2,
	.param .u64 .ptr .align 1 _Z19ThreadPerColCounteriiiPPhPii_param_3,
	.param .u64 .ptr .align 1 _Z19ThreadPerColCounteriiiPPhPii_param_4,
	.param .u32 _Z19ThreadPerColCounteriiiPPhPii_param_5
)
{
	.reg .pred 	%p<45>;
	.reg .b32 	%r<167>;
	.reg .b64 	%rd<47>;

	ld.param.u32 	%r41, [_Z19ThreadPerColCounteriiiPPhPii_param_0];
	ld.param.u32 	%r42, [_Z19ThreadPerColCounteriiiPPhPii_param_1];
	ld.param.u32 	%r43, [_Z19ThreadPerColCounteriiiPPhPii_param_2];
	ld.param.u64 	%rd3, [_Z19ThreadPerColCounteriiiPPhPii_param_3];
	ld.param.u64 	%rd2, [_Z19ThreadPerColCounteriiiPPhPii_param_4];
	ld.param.u32 	%r166, [_Z19ThreadPerColCounteriiiPPhPii_param_5];
	cvta.to.global.u64 	%rd4, %rd3;
	mov.u32 	%r46, %ctaid.y;
	mov.u32 	%r47, %nctaid.x;
	mov.u32 	%r48, %ctaid.x;
	mad.lo.s32 	%r1, %r46, %r47, %r48;
	mul.wide.s32 	%rd5, %r1, 8;
	add.s64 	%rd6, %rd4, %rd5;
	ld.global.u64 	%rd7, [%rd6];
	cvta.to.global.u64 	%rd1, %rd7;
	mov.u32 	%r49, %tid.y;
	mov.u32 	%r50, %ntid.x;
	mov.u32 	%r2, %tid.x;
	mad.lo.s32 	%r3, %r49, %r50, %r2;
	setp.lt.s32 	%p1, %r43, 1;
	mov.b32 	%r165, 0;
	@%p1 bra 	$L__BB0_13;
	and.b32  	%r4, %r43, 15;
	setp.lt.u32 	%p2, %r43, 16;
	mov.b32 	%r157, 0;
	mov.u32 	%r165, %r157;
	@%p2 bra 	$L__BB0_4;
	and.b32  	%r157, %r43, 2147483632;
	neg.s32 	%r151, %r157;
	shl.b32 	%r7, %r42, 4;
	mov.b32 	%r165, 0;
	cvt.s64.s32 	%rd10, %r42;
	mov.u32 	%r150, %r3;
$L__BB0_3:
	.pragma "nounroll";
	cvt.s64.s32 	%rd8, %r150;
	add.s64 	%rd9, %rd1, %rd8;
	ld.global.u8 	%r54, [%rd9];
	setp.lt.s32 	%p3, %r41, %r54;
	selp.u32 	%r55, 1, 0, %p3;
	add.s32 	%r56, %r165, %r55;
	add.s64 	%rd11, %rd9, %rd10;
	ld.global.u8 	%r57, [%rd11];
	setp.lt.s32 	%p4, %r41, %r57;
	selp.u32 	%r58, 1, 0, %p4;
	add.s32 	%r59, %r56, %r58;
	add.s64 	%rd12, %rd11, %rd10;
	ld.global.u8 	%r60, [%rd12];
	setp.lt.s32 	%p5, %r41, %r60;
	selp.u32 	%r61, 1, 0, %p5;
	add.s32 	%r62, %r59, %r61;
	add.s64 	%rd13, %rd12, %rd10;
	ld.global.u8 	%r63, [%rd13];
	setp.lt.s32 	%p6, %r41, %r63;
	selp.u32 	%r64, 1, 0, %p6;
	add.s32 	%r65, %r62, %r64;
	add.s64 	%rd14, %rd13, %rd10;
	ld.global.u8 	%r66, [%rd14];
	setp.lt.s32 	%p7, %r41, %r66;
	selp.u32 	%r67, 1, 0, %p7;
	add.s32 	%r68, %r65, %r67;
	add.s64 	%rd15, %rd14, %rd10;
	ld.global.u8 	%r69, [%rd15];
	setp.lt.s32 	%p8, %r41, %r69;
	selp.u32 	%r70, 1, 0, %p8;
	add.s32 	%r71, %r68, %r70;
	add.s64 	%rd16, %rd15, %rd10;
	ld.global.u8 	%r72, [%rd16];
	setp.lt.s32 	%p9, %r41, %r72;
	selp.u32 	%r73, 1, 0, %p9;
	add.s32 	%r74, %r71, %r73;
	add.s64 	%rd17, %rd16, %rd10;
	ld.global.u8 	%r75, [%rd17];
	setp.lt.s32 	%p10, %r41, %r75;
	selp.u32 	%r76, 1, 0, %p10;
	add.s32 	%r77, %r74, %r76;
	add.s64 	%rd18, %rd17, %rd10;
	ld.global.u8 	%r78, [%rd18];
	setp.lt.s32 	%p11, %r41, %r78;
	selp.u32 	%r79, 1, 0, %p11;
	add.s32 	%r80, %r77, %r79;
	add.s64 	%rd19, %rd18, %rd10;
	ld.global.u8 	%r81, [%rd19];
	setp.lt.s32 	%p12, %r41, %r81;
	selp.u32 	%r82, 1, 0, %p12;
	add.s32 	%r83, %r80, %r82;
	add.s64 	%rd20, %rd19, %rd10;
	ld.global.u8 	%r84, [%rd20];
	setp.lt.s32 	%p13, %r41, %r84;
	selp.u32 	%r85, 1, 0, %p13;
	add.s32 	%r86, %r83, %r85;
	add.s64 	%rd21, %rd20, %rd10;
	ld.global.u8 	%r87, [%rd21];
	setp.lt.s32 	%p14, %r41, %r87;
	selp.u32 	%r88, 1, 0, %p14;
	add.s32 	%r89, %r86, %r88;
	add.s64 	%rd22, %rd21, %rd10;
	ld.global.u8 	%r90, [%rd22];
	setp.lt.s32 	%p15, %r41, %r90;
	selp.u32 	%r91, 1, 0, %p15;
	add.s32 	%r92, %r89, %r91;
	add.s64 	%rd23, %rd22, %rd10;
	ld.global.u8 	%r93, [%rd23];
	setp.lt.s32 	%p16, %r41, %r93;
	selp.u32 	%r94, 1, 0, %p16;
	add.s32 	%r95, %r92, %r94;
	add.s64 	%rd24, %rd23, %rd10;
	ld.global.u8 	%r96, [%rd24];
	setp.lt.s32 	%p17, %r41, %r96;
	selp.u32 	%r97, 1, 0, %p17;
	add.s32 	%r98, %r95, %r97;
	add.s64 	%rd25, %rd24, %rd10;
	ld.global.u8 	%r99, [%rd25];
	setp.lt.s32 	%p18, %r41, %r99;
	selp.u32 	%r100, 1, 0, %p18;
	add.s32 	%r165, %r98, %r100;
	add.s32 	%r151, %r151, 16;
	add.s32 	%r150, %r150, %r7;
	setp.ne.s32 	%p19, %r151, 0;
	@%p19 bra 	$L__BB0_3;
$L__BB0_4:
	setp.eq.s32 	%p20, %r4, 0;
	@%p20 bra 	$L__BB0_13;
	and.b32  	%r17, %r43, 7;
	setp.lt.u32 	%p21, %r4, 8;
	@%p21 bra 	$L__BB0_7;
	mad.lo.s32 	%r102, %r157, %r42, %r3;
	cvt.s64.s32 	%rd26, %r102;
	add.s64 	%rd27, %rd1, %rd26;
	ld.global.u8 	%r103, [%rd27];
	setp.lt.s32 	%p22, %r41, %r103;
	selp.u32 	%r104, 1, 0, %p22;
	add.s32 	%r105, %r165, %r104;
	cvt.s64.s32 	%rd28, %r42;
	add.s64 	%rd29, %rd27, %rd28;
	ld.global.u8 	%r106, [%rd29];
	setp.lt.s32 	%p23, %r41, %r106;
	selp.u32 	%r107, 1, 0, %p23;
	add.s32 	%r108, %r105, %r107;
	add.s64 	%rd30, %rd29, %rd28;
	ld.global.u8 	%r109, [%rd30];
	setp.lt.s32 	%p24, %r41, %r109;
	selp.u32 	%r110, 1, 0, %p24;
	add.s32 	%r111, %r108, %r110;
	add.s64 	%rd31, %rd30, %rd28;
	ld.global.u8 	%r112, [%rd31];
	setp.lt.s32 	%p25, %r41, %r112;
	selp.u32 	%r113, 1, 0, %p25;
	add.s32 	%r114, %r111, %r113;
	add.s64 	%rd32, %rd31, %rd28;
	ld.global.u8 	%r115, [%rd32];
	setp.lt.s32 	%p26, %r41, %r115;
	selp.u32 	%r116, 1, 0, %p26;
	add.s32 	%r117, %r114, %r116;
	add.s64 	%rd33, %rd32, %rd28;
	ld.global.u8 	%r118, [%rd33];
	setp.lt.s32 	%p27, %r41, %r118;
	selp.u32 	%r119, 1, 0, %p27;
	add.s32 	%r120, %r117, %r119;
	add.s64 	%rd34, %rd33, %rd28;
	ld.global.u8 	%r121, [%rd34];
	setp.lt.s32 	%p28, %r41, %r121;
	selp.u32 	%r122, 1, 0, %p28;
	add.s32 	%r123, %r120, %r122;
	add.s64 	%rd35, %rd34, %rd28;
	ld.global.u8 	%r124, [%rd35];
	setp.lt.s32 	%p29, %r41, %r124;
	selp.u32 	%r125, 1, 0, %p29;
	add.s32 	%r165, %r123, %r125;
	add.s32 	%r157, %r157, 8;
$L__BB0_7:
	setp.eq.s32 	%p30, %r17, 0;
	@%p30 bra 	$L__BB0_13;
	and.b32  	%r23, %r43, 3;
	setp.lt.u32 	%p31, %r17, 4;
	@%p31 bra 	$L__BB0_10;
	mad.lo.s32 	%r127, %r157, %r42, %r3;
	cvt.s64.s32 	%rd36, %r127;
	add.s64 	%rd37, %rd1, %rd36;
	ld.global.u8 	%r128, [%rd37];
	setp.lt.s32 	%p32, %r41, %r128;
	selp.u32 	%r129, 1, 0, %p32;
	add.s32 	%r130, %r165, %r129;
	cvt.s64.s32 	%rd38, %r42;
	add.s64 	%rd39, %rd37, %rd38;
	ld.global.u8 	%r131, [%rd39];
	setp.lt.s32 	%p33, %r41, %r131;
	selp.u32 	%r132, 1, 0, %p33;
	add.s32 	%r133, %r130, %r132;
	add.s64 	%rd40, %rd39, %rd38;
	ld.global.u8 	%r134, [%rd40];
	setp.lt.s32 	%p34, %r41, %r134;
	selp.u32 	%r135, 1, 0, %p34;
	add.s32 	%r136, %r133, %r135;
	add.s64 	%rd41, %rd40, %rd38;
	ld.global.u8 	%r137, [%rd41];
	setp.lt.s32 	%p35, %r41, %r137;
	selp.u32 	%r138, 1, 0, %p35;
	add.s32 	%r165, %r136, %r138;
	add.s32 	%r157, %r157, 4;
$L__BB0_10:
	setp.eq.s32 	%p36, %r23, 0;
	@%p36 bra 	$L__BB0_13;
	mad.lo.s32 	%r163, %r157, %r42, %r3;
	neg.s32 	%r162, %r23;
$L__BB0_12:
	.pragma "nounroll";
	cvt.s64.s32 	%rd42, %r163;
	add.s64 	%rd43, %rd1, %rd42;
	ld.global.u8 	%r139, [%rd43];
	setp.lt.s32 	%p37, %r41, %r139;
	selp.u32 	%r140, 1, 0, %p37;
	add.s32 	%r165, %r165, %r140;
	add.s32 	%r163, %r163, %r42;
	add.s32 	%r162, %r162, 1;
	setp.ne.s32 	%p38, %r162, 0;
	@%p38 bra 	$L__BB0_12;
$L__BB0_13:
	shl.b32 	%r141, %r2, 2;
	mov.u32 	%r142, col_counts;
	add.s32 	%r38, %r142, %r141;
	st.shared.u32 	[%r38], %r165;
	bar.sync 	0;
	setp.lt.s32 	%p39, %r166, 1;
	@%p39 bra 	$L__BB0_17;
$L__BB0_14:
	add.s32 	%r143, %r166, %r2;
	setp.ge.u32 	%p40, %r143, %r42;
	setp.ge.u32 	%p41, %r2, %r166;
	or.pred  	%p42, %p41, %p40;
	@%p42 bra 	$L__BB0_16;
	shl.b32 	%r144, %r166, 2;
	add.s32 	%r145, %r38, %r144;
	ld.shared.u32 	%r146, [%r145];
	ld.shared.u32 	%r147, [%r38];
	add.s32 	%r148, %r147, %r146;
	st.shared.u32 	[%r38], %r148;
$L__BB0_16:
	bar.sync 	0;
	shr.u32 	%r40, %r166, 1;
	setp.gt.u32 	%p43, %r166, 1;
	mov.u32 	%r166, %r40;
	@%p43 bra 	$L__BB0_14;
$L__BB0_17:
	setp.ne.s32 	%p44, %r2, 0;
	@%p44 bra 	$L__BB0_19;
	ld.shared.u32 	%r149, [col_counts];
	cvta.to.global.u64 	%rd44, %rd2;
	mul.wide.s32 	%rd45, %r1, 4;
	add.s64 	%rd46, %rd44, %rd45;
	st.global.u32 	[%rd46], %r149;
$L__BB0_19:
	ret;

}


// ===== COMPILED SASS (sm_100) =====

	.target	sm_100

	.elftype	@"ET_EXEC"


//--------------------- .note.nv.tkinfo           --------------------------
	.section	.note.nv.tkinfo,"",@"SHT_NOTE"
	.sectionflags	@"SHF_NOTE_NV_TKINFO"
	.tkinfo
        /*0018*/ 	.word	0x00000002
        /*0030*/ 	.string	""
        /*0030*/ 	.string	"ptxas"
        /*0030*/ 	.string	"Cuda compilation tools, release 13.0, V13.0.88"
        /*0030*/ 	.string	"Build cuda_13.0.r13.0/compiler.36424714_0"
        /*0030*/ 	.string	"-arch sm_100 -m 64 "



//--------------------- .note.nv.cuinfo           --------------------------
	.section	.note.nv.cuinfo,"",@"SHT_NOTE"
	.sectionflags	@"SHF_NOTE_NV_CUINFO"
        /*0018*/ 	.short	0x0002
        /*001a*/ 	.short	0x0064
        /*001c*/ 	.short	0x0082
	.zero		2


//--------------------- .nv.info                  --------------------------
	.section	.nv.info,"",@"SHT_CUDA_INFO"
	.align	4


	//----- nvinfo : EIATTR_REGCOUNT
	.align		4
        /*0000*/ 	.byte	0x04, 0x2f
        /*0002*/ 	.short	(.L_1 - .L_0)
	.align		4
.L_0:
        /*0004*/ 	.word	index@(_Z19ThreadPerColCounteriiiPPhPii)
        /*0008*/ 	.word	0x00000020


	//----- nvinfo : EIATTR_FRAME_SIZE
	.align		4
.L_1:
        /*000c*/ 	.byte	0x04, 0x11
        /*000e*/ 	.short	(.L_3 - .L_2)
	.align		4
.L_2:
        /*0010*/ 	.word	index@(_Z19ThreadPerColCounteriiiPPhPii)
        /*0014*/ 	.word	0x00000000


	//----- nvinfo : EIATTR_MIN_STACK_SIZE
	.align		4
.L_3:
        /*0018*/ 	.byte	0x04, 0x12
        /*001a*/ 	.short	(.L_5 - .L_4)
	.align		4
.L_4:
        /*001c*/ 	.word	index@(_Z19ThreadPerColCounteriiiPPhPii)
        /*0020*/ 	.word	0x00000000
.L_5:


//--------------------- .nv.compat                --------------------------
	.section	.nv.compat,"",@"SHT_CUDA_COMPAT_INFO"
	.align	4
        /*0000*/ 	.byte	0x02, 0x09, 0x00, 0x00, 0x02, 0x02, 0x01, 0x00, 0x02, 0x05, 0x05, 0x00, 0x03, 0x07, 0x01, 0x01
        /*0010*/ 	.byte	0x02, 0x03, 0x00, 0x00, 0x02, 0x06, 0x01, 0x00, 0x04, 0x0b, 0x08, 0x00, 0x09, 0x00, 0x00, 0x00
        /*0020*/ 	.byte	0x00, 0x00, 0x00, 0x00


//--------------------- .nv.info._Z19ThreadPerColCounteriiiPPhPii --------------------------
	.section	.nv.info._Z19ThreadPerColCounteriiiPPhPii,"",@"SHT_CUDA_INFO"
	.sectionflags	@""
	.align	4


	//----- nvinfo : EIATTR_CUDA_API_VERSION
	.align		4
        /*0000*/ 	.byte	0x04, 0x37
        /*0002*/ 	.short	(.L_7 - .L_6)
.L_6:
        /*0004*/ 	.word	0x00000082


	//----- nvinfo : EIATTR_KPARAM_INFO
	.align		4
.L_7:
        /*0008*/ 	.byte	0x04, 0x17
        /*000a*/ 	.short	(.L_9 - .L_8)
.L_8:
        /*000c*/ 	.word	0x00000000
        /*0010*/ 	.short	0x0005
        /*0012*/ 	.short	0x0020
        /*0014*/ 	.byte	0x00, 0xf0, 0x11, 0x00


	//----- nvinfo : EIATTR_KPARAM_INFO
	.align		4
.L_9:
        /*0018*/ 	.byte	0x04, 0x17
        /*001a*/ 	.short	(.L_11 - .L_10)
.L_10:
        /*001c*/ 	.word	0x00000000
        /*0020*/ 	.short	0x0004
        /*0022*/ 	.short	0x0018
        /*0024*/ 	.byte	0x00, 0xf5, 0x21, 0x00


	//----- nvinfo : EIATTR_KPARAM_INFO
	.align		4
.L_11:
        /*0028*/ 	.byte	0x04, 0x17
        /*002a*/ 	.short	(.L_13 - .L_12)
.L_12:
        /*002c*/ 	.word	0x00000000
        /*0030*/ 	.short	0x0003
        /*0032*/ 	.short	0x0010
        /*0034*/ 	.byte	0x00, 0xf5, 0x21, 0x00


	//----- nvinfo : EIATTR_KPARAM_INFO
	.align		4
.L_13:
        /*0038*/ 	.byte	0x04, 0x17
        /*003a*/ 	.short	(.L_15 - .L_14)
.L_14:
        /*003c*/ 	.word	0x00000000
        /*0040*/ 	.short	0x0002
        /*0042*/ 	.short	0x0008
        /*0044*/ 	.byte	0x00, 0xf0, 0x11, 0x00


	//----- nvinfo : EIATTR_KPARAM_INFO
	.align		4
.L_15:
        /*0048*/ 	.byte	0x04, 0x17
        /*004a*/ 	.short	(.L_17 - .L_16)
.L_16:
        /*004c*/ 	.word	0x00000000
        /*0050*/ 	.short	0x0001
        /*0052*/ 	.short	0x0004
        /*0054*/ 	.byte	0x00, 0xf0, 0x11, 0x00


	//----- nvinfo : EIATTR_KPARAM_INFO
	.align		4
.L_17:
        /*0058*/ 	.byte	0x04, 0x17
        /*005a*/ 	.short	(.L_19 - .L_18)
.L_18:
        /*005c*/ 	.word	0x00000000
        /*0060*/ 	.short	0x0000
        /*0062*/ 	.short	0x0000
        /*0064*/ 	.byte	0x00, 0xf0, 0x11, 0x00


	//----- nvinfo : EIATTR_SPARSE_MMA_MASK
	.align		4
.L_19:
        /*0068*/ 	.byte	0x03, 0x50
        /*006a*/ 	.short	0x0000


	//----- nvinfo : EIATTR_MAXREG_COUNT
	.align		4
        /*006c*/ 	.byte	0x03, 0x1b
        /*006e*/ 	.short	0x00ff


	//----- nvinfo : EIATTR_NUM_BARRIERS
	.align		4
        /*0070*/ 	.byte	0x02, 0x4c
        /*0072*/ 	.byte	0x01
	.zero		1


	//----- nvinfo : EIATTR_MERCURY_ISA_VERSION
	.align		4
        /*0074*/ 	.byte	0x03, 0x5f
        /*0076*/ 	.short	0x0101


	//----- nvinfo : EIATTR_VRC_CTA_INIT_COUNT
	.align		4
        /*0078*/ 	.byte	0x02, 0x4a
	.zero		1
	.zero		1


	//----- nvinfo : EIATTR_EXIT_INSTR_OFFSETS
	.align		4
        /*007c*/ 	.byte	0x04, 0x1c
        /*007e*/ 	.short	(.L_21 - .L_20)


	//   ....[0]....
.L_20:
        /*0080*/ 	.word	0x00001060


	//   ....[1]....
        /*0084*/ 	.word	0x000010e0


	//----- nvinfo : EIATTR_CBANK_PARAM_SIZE
	.align		4
.L_21:
        /*0088*/ 	.byte	0x03, 0x19
        /*008a*/ 	.short	0x0024


	//----- nvinfo : EIATTR_PARAM_CBANK
	.align		4
        /*008c*/ 	.byte	0x04, 0x0a
        /*008e*/ 	.short	(.L_23 - .L_22)
	.align		4
.L_22:
        /*0090*/ 	.word	index@(.nv.constant0._Z19ThreadPerColCounteriiiPPhPii)
        /*0094*/ 	.short	0x0380
        /*0096*/ 	.short	0x0024


	//----- nvinfo : EIATTR_SW_WAR
	.align		4
.L_23:
        /*0098*/ 	.byte	0x04, 0x36
        /*009a*/ 	.short	(.L_25 - .L_24)
.L_24:
        /*009c*/ 	.word	0x00000008
.L_25:


//--------------------- .nv.callgraph             --------------------------
	.section	.nv.callgraph,"",@"SHT_CUDA_CALLGRAPH"
	.align	4
	.sectionentsize	8
	.align		4
        /*0000*/ 	.word	0x00000000
	.align		4
        /*0004*/ 	.word	0xffffffff
	.align		4
        /*0008*/ 	.word	0x00000000
	.align		4
        /*000c*/ 	.word	0xfffffffe
	.align		4
        /*0010*/ 	.word	0x00000000
	.align		4
        /*0014*/ 	.word	0xfffffffd
	.align		4
        /*0018*/ 	.word	0x00000000
	.align		4
        /*001c*/ 	.word	0xfffffffc


//--------------------- .text._Z19ThreadPerColCounteriiiPPhPii --------------------------
	.section	.text._Z19ThreadPerColCounteriiiPPhPii,"ax",@progbits
	.align	128
        .global         _Z19ThreadPerColCounteriiiPPhPii
        .type           _Z19ThreadPerColCounteriiiPPhPii,@function
        .size           _Z19ThreadPerColCounteriiiPPhPii,(.L_x_9 - _Z19ThreadPerColCounteriiiPPhPii)
        .other          _Z19ThreadPerColCounteriiiPPhPii,@"STO_CUDA_ENTRY STV_DEFAULT"
_Z19ThreadPerColCounteriiiPPhPii:
.text._Z19ThreadPerColCounteriiiPPhPii:
[----:B------:R-:W-:Y:S01]  /*0000*/  LDC R1, c[0x0][0x37c] ;  /* 0x0000df00ff017b82 */ /* 0x000fe20000000800 */
[----:B------:R-:W0:Y:S01]  /*0010*/  S2R R3, SR_CTAID.X ;  /* 0x0000000000037919 */ /* 0x000e220000002500 */
[----:B------:R-:W1:Y:S06]  /*0020*/  LDCU UR5, c[0x0][0x388] ;  /* 0x00007100ff0577ac */ /* 0x000e6c0008000800 */
[----:B------:R-:W0:Y:S01]  /*0030*/  S2UR UR4, SR_CTAID.Y ;  /* 0x00000000000479c3 */ /* 0x000e220000002600 */
[----:B------:R-:W-:Y:S01]  /*0040*/  IMAD.MOV.U32 R16, RZ, RZ, RZ ;  /* 0x000000ffff107224 */ /* 0x000fe200078e00ff */
[----:B------:R-:W2:Y:S01]  /*0050*/  S2R R7, SR_TID.Y ;  /* 0x0000000000077919 */ /* 0x000ea20000002200 */
[----:B------:R-:W3:Y:S01]  /*0060*/  LDCU UR7, c[0x0][0x3a0] ;  /* 0x00007400ff0777ac */ /* 0x000ee20008000800 */
[----:B------:R-:W2:Y:S01]  /*0070*/  S2R R0, SR_TID.X ;  /* 0x0000000000007919 */ /* 0x000ea20000002100 */
[----:B------:R-:W4:Y:S03]  /*0080*/  LDCU.64 UR8, c[0x0][0x358] ;  /* 0x00006b00ff0877ac */ /* 0x000f260008000a00 */
[----:B------:R-:W0:Y:S01]  /*0090*/  LDC R2, c[0x0][0x370] ;  /* 0x0000dc00ff027b82 */ /* 0x000e220000000800 */
[----:B------:R-:W2:Y:S01]  /*00a0*/  LDCU UR6, c[0x0][0x360] ;  /* 0x00006c00ff0677ac */ /* 0x000ea20008000800 */
[----:B-1----:R-:W-:Y:S01]  /*00b0*/  UISETP.GE.AND UP0, UPT, UR5, 0x1, UPT ;  /* 0x000000010500788c */ /* 0x002fe2000bf06270 */
[----:B---3--:R-:W-:-:S02]  /*00c0*/  IMAD.U32 R5, RZ, RZ, UR7 ;  /* 0x00000007ff057e24 */ /* 0x008fc4000f8e00ff */
[----:B0-----:R-:W-:Y:S02]  /*00d0*/  IMAD R2, R2, UR4, R3 ;  /* 0x0000000402027c24 */ /* 0x001fe4000f8e0203 */
[----:B--2---:R-:W-:-:S04]  /*00e0*/  IMAD R4, R7, UR6, R0 ;  /* 0x0000000607047c24 */ /* 0x004fc8000f8e0200 */
[----:B----4-:R-:W-:Y:S05]  /*00f0*/  BRA.U !UP0, `(.L_x_0) ;  /* 0x0000000d08787547 */ /* 0x010fea000b800000 */
[----:B------:R-:W0:Y:S02]  /*0100*/  LDC.64 R12, c[0x0][0x390] ;  /* 0x0000e400ff0c7b82 */ /* 0x000e240000000a00 */
[----:B0-----:R-:W-:-:S06]  /*0110*/  IMAD.WIDE R12, R2, 0x8, R12 ;  /* 0x00000008020c7825 */ /* 0x001fcc00078e020c */
[----:B------:R-:W5:Y:S01]  /*0120*/  LDG.E.64 R12, desc[UR8][R12.64] ;  /* 0x000000080c0c7981 */ /* 0x000f62000c1e1b00 */
[----:B------:R-:W-:Y:S01]  /*0130*/  UISETP.GE.U32.AND UP1, UPT, UR5, 0x10, UPT ;  /* 0x000000100500788c */ /* 0x000fe2000bf26070 */
[----:B------:R-:W-:Y:S01]  /*0140*/  IMAD.MOV.U32 R16, RZ, RZ, RZ ;  /* 0x000000ffff107224 */ /* 0x000fe200078e00ff */
[----:B------:R-:W-:Y:S01]  /*0150*/  ULOP3.LUT UR6, UR5, 0xf, URZ, 0xc0, !UPT ;  /* 0x0000000f05067892 */ /* 0x000fe2000f8ec0ff */
[----:B------:R-:W-:-:S03]  /*0160*/  UMOV UR4, URZ ;  /* 0x000000ff00047c82 */ /* 0x000fc60008000000 */
[----:B------:R-:W-:-:S03]  /*0170*/  UISETP.NE.AND UP0, UPT, UR6, URZ, UPT ;  /* 0x000000ff0600728c */ /* 0x000fc6000bf05270 */
[----:B------:R-:W-:Y:S08]  /*0180*/  BRA.U !UP1, `(.L_x_1) ;  /* 0x0000000509ac7547 */ /* 0x000ff0000b800000 */
[----:B------:R-:W0:Y:S01]  /*0190*/  LDC R6, c[0x0][0x384] ;  /* 0x0000e100ff067b82 */ /* 0x000e220000000800 */
[----:B------:R-:W-:Y:S01]  /*01a0*/  ULOP3.LUT UR4, UR5, 0x7ffffff0, URZ, 0xc0, !UPT ;  /* 0x7ffffff005047892 */ /* 0x000fe2000f8ec0ff */
[----:B------:R-:W-:Y:S01]  /*01b0*/  IMAD.MOV.U32 R16, RZ, RZ, RZ ;  /* 0x000000ffff107224 */ /* 0x000fe200078e00ff */
[----:B------:R-:W1:Y:S01]  /*01c0*/  LDCU UR10, c[0x0][0x380] ;  /* 0x00007000ff0a77ac */ /* 0x000e620008000800 */
[----:B------:R-:W-:Y:S01]  /*01d0*/  IMAD.MOV.U32 R3, RZ, RZ, R4 ;  /* 0x000000ffff037224 */ /* 0x000fe200078e0004 */
[----:B------:R-:W-:Y:S01]  /*01e0*/  UIADD3 UR7, UPT, UPT, -UR4, URZ, URZ ;  /* 0x000000ff04077290 */ /* 0x000fe2000fffe1ff */
[----:B01----:R-:W-:-:S11]  /*01f0*/  SHF.R.S32.HI R7, RZ, 0x1f, R6 ;  /* 0x0000001fff077819 */ /* 0x003fd60000011406 */
.L_x_2:
[----:B-----5:R-:W-:-:S04]  /*0200*/  IADD3 R10, P0, PT, R12, R3, RZ ;  /* 0x000000030c0a7210 */ /* 0x020fc80007f1e0ff */
[----:B------:R-:W-:-:S05]  /*0210*/  LEA.HI.X.SX32 R11, R3, R13, 0x1, P0 ;  /* 0x0000000d030b7211 */ /* 0x000fca00000f0eff */
[----:B------:R-:W2:Y:S01]  /*0220*/  LDG.E.U8 R17, desc[UR8][R10.64] ;  /* 0x000000080a117981 */ /* 0x000ea2000c1e1100 */
[----:B------:R-:W-:-:S04]  /*0230*/  IADD3 R14, P0, PT, R10, R6, RZ ;  /* 0x000000060a0e7210 */ /* 0x000fc80007f1e0ff */
[----:B------:R-:W-:-:S05]  /*0240*/  IADD3.X R15, PT, PT, R7, R11, RZ, P0, !PT ;  /* 0x0000000b070f7210 */ /* 0x000fca00007fe4ff */
[----:B------:R0:W3:Y:S01]  /*0250*/  LDG.E.U8 R20, desc[UR8][R14.64] ;  /* 0x000000080e147981 */ /* 0x0000e2000c1e1100 */
[----:B------:R-:W-:-:S05]  /*0260*/  IADD3 R28, P0, PT, R14, R6, RZ ;  /* 0x000000060e1c7210 */ /* 0x000fca0007f1e0ff */
[----:B------:R-:W-:Y:S01]  /*0270*/  IMAD.X R29, R7, 0x1, R15, P0 ;  /* 0x00000001071d7824 */ /* 0x000fe200000e060f */
[----:B------:R-:W-:-:S04]  /*0280*/  IADD3 R18, P0, PT, R28, R6, RZ ;  /* 0x000000061c127210 */ /* 0x000fc80007f1e0ff */
[----:B------:R-:W4:Y:S01]  /*0290*/  LDG.E.U8 R8, desc[UR8][R28.64] ;  /* 0x000000081c087981 */ /* 0x000f22000c1e1100 */
[----:B------:R-:W-:Y:S01]  /*02a0*/  IMAD.X R19, R7, 0x1, R29, P0 ;  /* 0x0000000107137824 */ /* 0x000fe200000e061d */
[----:B------:R-:W-:-:S04]  /*02b0*/  IADD3 R24, P0, PT, R18, R6, RZ ;  /* 0x0000000612187210 */ /* 0x000fc80007f1e0ff */
[----:B------:R1:W4:Y:S01]  /*02c0*/  LDG.E.U8 R9, desc[UR8][R18.64] ;  /* 0x0000000812097981 */ /* 0x000322000c1e1100 */
[----:B------:R-:W-:Y:S01]  /*02d0*/  IMAD.X R25, R7, 0x1, R19, P0 ;  /* 0x0000000107197824 */ /* 0x000fe200000e0613 */
[----:B------:R-:W-:-:S04]  /*02e0*/  IADD3 R26, P0, PT, R24, R6, RZ ;  /* 0x00000006181a7210 */ /* 0x000fc80007f1e0ff */
[----:B------:R-:W4:Y:S01]  /*02f0*/  LDG.E.U8 R10, desc[UR8][R24.64] ;  /* 0x00000008180a7981 */ /* 0x000f22000c1e1100 */
[----:B------:R-:W-:Y:S01]  /*0300*/  IMAD.X R27, R7, 0x1, R25, P0 ;  /* 0x00000001071b7824 */ /* 0x000fe200000e0619 */
[----:B------:R-:W-:-:S04]  /*0310*/  IADD3 R22, P0, PT, R26, R6, RZ ;  /* 0x000000061a167210 */ /* 0x000fc80007f1e0ff */
[----:B------:R1:W4:Y:S01]  /*0320*/  LDG.E.U8 R11, desc[UR8][R26.64] ;  /* 0x000000081a0b7981 */ /* 0x000322000c1e1100 */
[----:B------:R-:W-:Y:S01]  /*0330*/  IMAD.X R23, R7, 0x1, R27, P0 ;  /* 0x0000000107177824 */ /* 0x000fe200000e061b */
[----:B0-----:R-:W-:-:S04]  /*0340*/  IADD3 R14, P0, PT, R22, R6, RZ ;  /* 0x00000006160e7210 */ /* 0x001fc80007f1e0ff */
[----:B------:R-:W4:Y:S01]  /*0350*/  LDG.E.U8 R22, desc[UR8][R22.64] ;  /* 0x0000000816167981 */ /* 0x000f22000c1e1100 */
[----:B------:R-:W-:Y:S02]  /*0360*/  IADD3.X R15, PT, PT, R7, R23, RZ, P0, !PT ;  /* 0x00000017070f7210 */ /* 0x000fe400007fe4ff */
[----:B-1----:R-:W-:-:S03]  /*0370*/  IADD3 R18, P0, PT, R14, R6, RZ ;  /* 0x000000060e127210 */ /* 0x002fc60007f1e0ff */
[----:B------:R0:W4:Y:S02]  /*0380*/  LDG.E.U8 R23, desc[UR8][R14.64] ;  /* 0x000000080e177981 */ /* 0x000124000c1e1100 */
[----:B------:R-:W-:Y:S01]  /*0390*/  IMAD.X R19, R7, 0x1, R15, P0 ;  /* 0x0000000107137824 */ /* 0x000fe200000e060f */
[----:B------:R-:W-:-:S04]  /*03a0*/  IADD3 R28, P0, PT, R18, R6, RZ ;  /* 0x00000006121c7210 */ /* 0x000fc80007f1e0ff */
[----:B------:R1:W4:Y:S01]  /*03b0*/  LDG.E.U8 R24, desc[UR8][R18.64] ;  /* 0x0000000812187981 */ /* 0x000322000c1e1100 */
[----:B------:R-:W-:Y:S01]  /*03c0*/  IMAD.X R29, R7, 0x1, R19, P0 ;  /* 0x00000001071d7824 */ /* 0x000fe200000e0613 */
[----:B------:R-:W-:-:S04]  /*03d0*/  IADD3 R26, P0, PT, R28, R6, RZ ;  /* 0x000000061c1a7210 */ /* 0x000fc80007f1e0ff */
[----:B------:R1:W4:Y:S01]  /*03e0*/  LDG.E.U8 R25, desc[UR8][R28.64] ;  /* 0x000000081c197981 */ /* 0x000322000c1e1100 */
[----:B------:R-:W-:Y:S01]  /*03f0*/  IMAD.X R27, R7, 0x1, R29, P0 ;  /* 0x00000001071b7824 */ /* 0x000fe200000e061d */
[----:B0-----:R-:W-:-:S04]  /*0400*/  IADD3 R14, P0, PT, R26, R6, RZ ;  /* 0x000000061a0e7210 */ /* 0x001fc80007f1e0ff */
[----:B------:R-:W4:Y:S01]  /*0410*/  LDG.E.U8 R26, desc[UR8][R26.64] ;  /* 0x000000081a1a7981 */ /* 0x000f22000c1e1100 */
[----:B------:R-:W-:Y:S01]  /*0420*/  IMAD.X R15, R7, 0x1, R27, P0 ;  /* 0x00000001070f7824 */ /* 0x000fe200000e061b */
[----:B-1----:R-:W-:-:S05]  /*0430*/  IADD3 R18, P1, PT, R14, R6, RZ ;  /* 0x000000060e127210 */ /* 0x002fca0007f3e0ff */
[C---:B------:R-:W-:Y:S01]  /*0440*/  IMAD.X R19, R7.reuse, 0x1, R15, P1 ;  /* 0x0000000107137824 */ /* 0x040fe200008e060f */
[----:B------:R0:W4:Y:S01]  /*0450*/  LDG.E.U8 R27, desc[UR8][R14.64] ;  /* 0x000000080e1b7981 */ /* 0x000122000c1e1100 */
[----:B------:R-:W-:Y:S02]  /*0460*/  IADD3 R28, PT, PT, R16, 0x1, RZ ;  /* 0x00000001101c7810 */ /* 0x000fe40007ffe0ff */
[----:B0-----:R-:W-:Y:S02]  /*0470*/  IADD3 R14, P1, PT, R18, R6, RZ ;  /* 0x00000006120e7210 */ /* 0x001fe40007f3e0ff */
[----:B------:R-:W4:Y:S03]  /*0480*/  LDG.E.U8 R18, desc[UR8][R18.64] ;  /* 0x0000000812127981 */ /* 0x000f26000c1e1100 */
[----:B------:R-:W-:-:S05]  /*0490*/  IMAD.X R15, R7, 0x1, R19, P1 ;  /* 0x00000001070f7824 */ /* 0x000fca00008e0613 */
[----:B------:R-:W4:Y:S01]  /*04a0*/  LDG.E.U8 R29, desc[UR8][R14.64] ;  /* 0x000000080e1d7981 */ /* 0x000f22000c1e1100 */
[----:B--2---:R-:W-:-:S13]  /*04b0*/  ISETP.GT.AND P0, PT, R17, UR10, PT ;  /* 0x0000000a11007c0c */ /* 0x004fda000bf04270 */
[----:B------:R-:W-:Y:S01]  /*04c0*/  @!P0 IMAD.MOV R28, RZ, RZ, R16 ;  /* 0x000000ffff1c8224 */ /* 0x000fe200078e0210 */
[----:B------:R-:W-:Y:S02]  /*04d0*/  IADD3 R16, P0, PT, R14, R6, RZ ;  /* 0x000000060e107210 */ /* 0x000fe40007f1e0ff */
[----:B---3--:R-:W-:-:S03]  /*04e0*/  ISETP.GT.AND P1, PT, R20, UR10, PT ;  /* 0x0000000a14007c0c */ /* 0x008fc6000bf24270 */
[----:B------:R-:W-:Y:S01]  /*04f0*/  IMAD.X R17, R7, 0x1, R15, P0 ;  /* 0x0000000107117824 */ /* 0x000fe200000e060f */
[----:B------:R-:W-:-:S04]  /*0500*/  IADD3 R20, P0, PT, R16, R6, RZ ;  /* 0x0000000610147210 */ /* 0x000fc80007f1e0ff */
[----:B------:R-:W2:Y:S01]  /*0510*/  LDG.E.U8 R16, desc[UR8][R16.64] ;  /* 0x0000000810107981 */ /* 0x000ea2000c1e1100 */
[----:B------:R-:W-:-:S05]  /*0520*/  IMAD.X R21, R7, 0x1, R17, P0 ;  /* 0x0000000107157824 */ /* 0x000fca00000e0611 */
[----:B------:R-:W3:Y:S01]  /*0530*/  LDG.E.U8 R20, desc[UR8][R20.64] ;  /* 0x0000000814147981 */ /* 0x000ee2000c1e1100 */
[----:B----4-:R-:W-:Y:S01]  /*0540*/  ISETP.GT.AND P0, PT, R8, UR10, PT ;  /* 0x0000000a08007c0c */ /* 0x010fe2000bf04270 */
[C---:B------:R-:W-:Y:S01]  /*0550*/  VIADD R8, R28.reuse, 0x1 ;  /* 0x000000011c087836 */ /* 0x040fe20000000000 */
[----:B------:R-:W-:Y:S02]  /*0560*/  @!P1 IADD3 R8, PT, PT, R28, RZ, RZ ;  /* 0x000000ff1c089210 */ /* 0x000fe40007ffe0ff */
[----:B------:R-:W-:-:S03]  /*0570*/  ISETP.GT.AND P1, PT, R9, UR10, PT ;  /* 0x0000000a09007c0c */ /* 0x000fc6000bf24270 */
[----:B------:R-:W-:-:S06]  /*0580*/  VIADD R9, R8, 0x1 ;  /* 0x0000000108097836 */ /* 0x000fcc0000000000 */
[----:B------:R-:W-:Y:S01]  /*0590*/  @!P0 IMAD.MOV R9, RZ, RZ, R8 ;  /* 0x000000ffff098224 */ /* 0x000fe200078e0208 */
[----:B------:R-:W-:-:S03]  /*05a0*/  ISETP.GT.AND P0, PT, R10, UR10, PT ;  /* 0x0000000a0a007c0c */ /* 0x000fc6000bf04270 */
[----:B------:R-:W-:Y:S02]  /*05b0*/  VIADD R8, R9, 0x1 ;  /* 0x0000000109087836 */ /* 0x000fe40000000000 */
[----:B------:R-:W-:Y:S01]  /*05c0*/  @!P1 IMAD.MOV R8, RZ, RZ, R9 ;  /* 0x000000ffff089224 */ /* 0x000fe200078e0209 */
[----:B------:R-:W-:-:S03]  /*05d0*/  ISETP.GT.AND P1, PT, R11, UR10, PT ;  /* 0x0000000a0b007c0c */ /* 0x000fc6000bf24270 */
[----:B------:R-:W-:-:S04]  /*05e0*/  VIADD R9, R8, 0x1 ;  /* 0x0000000108097836 */ /* 0x000fc80000000000 */
[----:B------:R-:W-:Y:S02]  /*05f0*/  @!P0 IADD3 R9, PT, PT, R8, RZ, RZ ;  /* 0x000000ff08098210 */ /* 0x000fe40007ffe0ff */
[----:B------:R-:W-:-:S03]  /*0600*/  ISETP.GT.AND P0, PT, R22, UR10, PT ;  /* 0x0000000a16007c0c */ /* 0x000fc6000bf04270 */
[----:B------:R-:W-:Y:S02]  /*0610*/  VIADD R8, R9, 0x1 ;  /* 0x0000000109087836 */ /* 0x000fe40000000000 */
[----:B------:R-:W-:Y:S01]  /*0620*/  @!P1 IMAD.MOV R8, RZ, RZ, R9 ;  /* 0x000000ffff089224 */ /* 0x000fe200078e0209 */
[----:B------:R-:W-:-:S03]  /*0630*/  ISETP.GT.AND P1, PT, R23, UR10, PT ;  /* 0x0000000a17007c0c */ /* 0x000fc6000bf24270 */
[----:B------:R-:W-:-:S04]  /*0640*/  VIADD R9, R8, 0x1 ;  /* 0x0000000108097836 */ /* 0x000fc80000000000 */
[----:B------:R-:W-:Y:S01]  /*0650*/  @!P0 IMAD.MOV R9, RZ, RZ, R8 ;  /* 0x000000ffff098224 */ /* 0x000fe200078e0208 */
[----:B------:R-:W-:-:S03]  /*0660*/  ISETP.GT.AND P0, PT, R24, UR10, PT ;  /* 0x0000000a18007c0c */ /* 0x000fc6000bf04270 */
[C---:B------:R-:W-:Y:S02]  /*0670*/  VIADD R8, R9.reuse, 0x1 ;  /* 0x0000000109087836 */ /* 0x040fe40000000000 */
[----:B------:R-:W-:Y:S02]  /*0680*/  @!P1 IADD3 R8, PT, PT, R9, RZ, RZ ;  /* 0x000000ff09089210 */ /* 0x000fe40007ffe0ff */
[----:B------:R-:W-:-:S03]  /*0690*/  ISETP.GT.AND P1, PT, R25, UR10, PT ;  /* 0x0000000a19007c0c */ /* 0x000fc6000bf24270 */
[----:B------:R-:W-:-:S03]  /*06a0*/  VIADD R9, R8, 0x1 ;  /* 0x0000000108097836 */ /* 0x000fc60000000000 */
[----:B------:R-:W-:Y:S01]  /*06b0*/  @!P0 IMAD.MOV R9, RZ, RZ, R8 ;  /* 0x000000ffff098224 */ /* 0x000fe200078e0208 */
[----:B------:R-:W-:-:S03]  /*06c0*/  ISETP.GT.AND P0, PT, R26, UR10, PT ;  /* 0x0000000a1a007c0c */ /* 0x000fc6000bf04270 */
[----:B------:R-:W-:-:S03]  /*06d0*/  VIADD R8, R9, 0x1 ;  /* 0x0000000109087836 */ /* 0x000fc60000000000 */
[----:B------:R-:W-:Y:S01]  /*06e0*/  @!P1 IMAD.MOV R8, RZ, RZ, R9 ;  /* 0x000000ffff089224 */ /* 0x000fe200078e0209 */
[----:B------:R-:W-:-:S03]  /*06f0*/  ISETP.GT.AND P1, PT, R27, UR10, PT ;  /* 0x0000000a1b007c0c */ /* 0x000fc6000bf24270 */
[----:B------:R-:W-:-:S03]  /*0700*/  VIADD R9, R8, 0x1 ;  /* 0x0000000108097836 */ /* 0x000fc60000000000 */
[----:B------:R-:W-:Y:S02]  /*0710*/  @!P0 IADD3 R9, PT, PT, R8, RZ, RZ ;  /* 0x000000ff08098210 */ /* 0x000fe40007ffe0ff */
[----:B------:R-:W-:-:S03]  /*0720*/  ISETP.GT.AND P0, PT, R18, UR10, PT ;  /* 0x0000000a12007c0c */ /* 0x000fc6000bf04270 */
[----:B------:R-:W-:Y:S02]  /*0730*/  VIADD R8, R9, 0x1 ;  /* 0x0000000109087836 */ /* 0x000fe40000000000 */
[----:B------:R-:W-:Y:S01]  /*0740*/  @!P1 IMAD.MOV R8, RZ, RZ, R9 ;  /* 0x000000ffff089224 */ /* 0x000fe200078e0209 */
[----:B------:R-:W-:-:S03]  /*0750*/  ISETP.GT.AND P1, PT, R29, UR10, PT ;  /* 0x0000000a1d007c0c */ /* 0x000fc6000bf24270 */
[----:B------:R-:W-:-:S04]  /*0760*/  VIADD R9, R8, 0x1 ;  /* 0x0000000108097836 */ /* 0x000fc80000000000 */
[----:B------:R-:W-:Y:S01]  /*0770*/  @!P0 IMAD.MOV R9, RZ, RZ, R8 ;  /* 0x000000ffff098224 */ /* 0x000fe200078e0208 */
[----:B------:R-:W-:-:S03]  /*0780*/  UIADD3 UR7, UPT, UPT, UR7, 0x10, URZ ;  /* 0x0000001007077890 */ /* 0x000fc6000fffe0ff */
[C---:B------:R-:W-:Y:S02]  /*0790*/  VIADD R8, R9.reuse, 0x1 ;  /* 0x0000000109087836 */ /* 0x040fe40000000000 */
[----:B------:R-:W-:Y:S01]  /*07a0*/  @!P1 IADD3 R8, PT, PT, R9, RZ, RZ ;  /* 0x000000ff09089210 */ /* 0x000fe20007ffe0ff */
[----:B------:R-:W-:-:S04]  /*07b0*/  UISETP.NE.AND UP1, UPT, UR7, URZ, UPT ;  /* 0x000000ff0700728c */ /* 0x000fc8000bf25270 */
[----:B------:R-:W-:Y:S02]  /*07c0*/  VIADD R9, R8, 0x1 ;  /* 0x0000000108097836 */ /* 0x000fe40000000000 */
[----:B------:R-:W-:Y:S01]  /*07d0*/  IMAD R3, R6, 0x10, R3 ;  /* 0x0000001006037824 */ /* 0x000fe200078e0203 */
[----:B--2---:R-:W-:Y:S02]  /*07e0*/  ISETP.GT.AND P0, PT, R16, UR10, PT ;  /* 0x0000000a10007c0c */ /* 0x004fe4000bf04270 */
[----:B---3--:R-:W-:-:S11]  /*07f0*/  ISETP.GT.AND P1, PT, R20, UR10, PT ;  /* 0x0000000a14007c0c */ /* 0x008fd6000bf24270 */
[----:B------:R-:W-:-:S04]  /*0800*/  @!P0 IMAD.MOV R9, RZ, RZ, R8 ;  /* 0x000000ffff098224 */ /* 0x000fc800078e0208 */
[----:B------:R-:W-:Y:S02]  /*0810*/  VIADD R16, R9, 0x1 ;  /* 0x0000000109107836 */ /* 0x000fe40000000000 */
[----:B------:R-:W-:Y:S01]  /*0820*/  @!P1 IMAD.MOV R16, RZ, RZ, R9 ;  /* 0x000000ffff109224 */ /* 0x000fe200078e0209 */
[----:B------:R-:W-:Y:S06]  /*0830*/  BRA.U UP1, `(.L_x_2) ;  /* 0xfffffff901707547 */ /* 0x000fec000b83ffff */
.L_x_1:
[----:B------:R-:W-:Y:S05]  /*0840*/  BRA.U !UP0, `(.L_x_0) ;  /* 0x0000000508a47547 */ /* 0x000fea000b800000 */
[----:B------:R-:W-:Y:S02]  /*0850*/  UISETP.GE.U32.AND UP0, UPT, UR6, 0x8, UPT ;  /* 0x000000080600788c */ /* 0x000fe4000bf06070 */
[----:B------:R-:W-:-:S04]  /*0860*/  ULOP3.LUT UR7, UR5, 0x7, URZ, 0xc0, !UPT ;  /* 0x0000000705077892 */ /* 0x000fc8000f8ec0ff */
[----:B------:R-:W-:-:S03]  /*0870*/  UISETP.NE.AND UP1, UPT, UR7, URZ, UPT ;  /* 0x000000ff0700728c */ /* 0x000fc6000bf25270 */
[----:B------:R-:W-:Y:S08]  /*0880*/  BRA.U !UP0, `(.L_x_3) ;  /* 0x0000000108d07547 */ /* 0x000ff0000b800000 */
[----:B------:R-:W0:Y:S02]  /*0890*/  LDC.64 R6, c[0x0][0x380] ;  /* 0x0000e000ff067b82 */ /* 0x000e240000000a00 */
[----:B0-----:R-:W-:Y:S01]  /*08a0*/  IMAD R3, R7, UR4, R4 ;  /* 0x0000000407037c24 */ /* 0x001fe2000f8e0204 */
[----:B------:R-:W-:-:S04]  /*08b0*/  SHF.R.S32.HI R17, RZ, 0x1f, R7 ;  /* 0x0000001fff117819 */ /* 0x000fc80000011407 */
[----:B-----5:R-:W-:-:S04]  /*08c0*/  IADD3 R10, P0, PT, R12, R3, RZ ;  /* 0x000000030c0a7210 */ /* 0x020fc80007f1e0ff */
[----:B------:R-:W-:Y:S02]  /*08d0*/  LEA.HI.X.SX32 R11, R3, R13, 0x1, P0 ;  /* 0x0000000d030b7211 */ /* 0x000fe400000f0eff */
[----:B------:R-:W-:-:S03]  /*08e0*/  IADD3 R14, P0, PT, R10, R7, RZ ;  /* 0x000000070a0e7210 */ /* 0x000fc60007f1e0ff */
[----:B------:R0:W2:Y:S01]  /*08f0*/  LDG.E.U8 R3, desc[UR8][R10.64] ;  /* 0x000000080a037981 */ /* 0x0000a2000c1e1100 */
[----:B------:R-:W-:Y:S02]  /*0900*/  IADD3.X R15, PT, PT, R17, R11, RZ, P0, !PT ;  /* 0x0000000b110f7210 */ /* 0x000fe400007fe4ff */
[----:B------:R-:W-:-:S03]  /*0910*/  IADD3 R20, P0, PT, R14, R7, RZ ;  /* 0x000000070e147210 */ /* 0x000fc60007f1e0ff */
[----:B------:R1:W3:Y:S02]  /*0920*/  LDG.E.U8 R23, desc[UR8][R14.64] ;  /* 0x000000080e177981 */ /* 0x0002e4000c1e1100 */
[----:B------:R-:W-:Y:S01]  /*0930*/  IMAD.X R21, R17, 0x1, R15, P0 ;  /* 0x0000000111157824 */ /* 0x000fe200000e060f */
[----:B------:R-:W-:-:S04]  /*0940*/  IADD3 R18, P0, PT, R20, R7, RZ ;  /* 0x0000000714127210 */ /* 0x000fc80007f1e0ff */
[----:B------:R4:W3:Y:S01]  /*0950*/  LDG.E.U8 R25, desc[UR8][R20.64] ;  /* 0x0000000814197981 */ /* 0x0008e2000c1e1100 */
[----:B------:R-:W-:Y:S01]  /*0960*/  IMAD.X R19, R17, 0x1, R21, P0 ;  /* 0x0000000111137824 */ /* 0x000fe200000e0615 */
[----:B------:R-:W-:-:S04]  /*0970*/  IADD3 R8, P0, PT, R18, R7, RZ ;  /* 0x0000000712087210 */ /* 0x000fc80007f1e0ff */
[----:B------:R-:W3:Y:S01]  /*0980*/  LDG.E.U8 R27, desc[UR8][R18.64] ;  /* 0x00000008121b7981 */ /* 0x000ee2000c1e1100 */
[----:B------:R-:W-:Y:S01]  /*0990*/  IMAD.X R9, R17, 0x1, R19, P0 ;  /* 0x0000000111097824 */ /* 0x000fe200000e0613 */
[----:B0-----:R-:W-:-:S04]  /*09a0*/  IADD3 R10, P0, PT, R8, R7, RZ ;  /* 0x00000007080a7210 */ /* 0x001fc80007f1e0ff */
[----:B------:R-:W3:Y:S01]  /*09b0*/  LDG.E.U8 R29, desc[UR8][R8.64] ;  /* 0x00000008081d7981 */ /* 0x000ee2000c1e1100 */
[----:B------:R-:W-:Y:S01]  /*09c0*/  IMAD.X R11, R17, 0x1, R9, P0 ;  /* 0x00000001110b7824 */ /* 0x000fe200000e0609 */
[----:B-1----:R-:W-:-:S04]  /*09d0*/  IADD3 R14, P0, PT, R10, R7, RZ ;  /* 0x000000070a0e7210 */ /* 0x002fc80007f1e0ff */
[----:B------:R-:W3:Y:S01]  /*09e0*/  LDG.E.U8 R10, desc[UR8][R10.64] ;  /* 0x000000080a0a7981 */ /* 0x000ee2000c1e1100 */
[----:B------:R-:W-:Y:S01]  /*09f0*/  IMAD.X R15, R17, 0x1, R11, P0 ;  /* 0x00000001110f7824 */ /* 0x000fe200000e060b */
[----:B----4-:R-:W-:-:S04]  /*0a00*/  IADD3 R20, P0, PT, R14, R7, RZ ;  /* 0x000000070e147210 */ /* 0x010fc80007f1e0ff */
[----:B------:R-:W-:Y:S01]  /*0a10*/  IADD3.X R21, PT, PT, R17, R15, RZ, P0, !PT ;  /* 0x0000000f11157210 */ /* 0x000fe200007fe4ff */
[----:B------:R-:W4:Y:S05]  /*0a20*/  LDG.E.U8 R14, desc[UR8][R14.64] ;  /* 0x000000080e0e7981 */ /* 0x000f2a000c1e1100 */
[----:B------:R-:W4:Y:S01]  /*0a30*/  LDG.E.U8 R21, desc[UR8][R20.64] ;  /* 0x0000000814157981 */ /* 0x000f22000c1e1100 */
[----:B------:R-:W-:Y:S01]  /*0a40*/  UIADD3 UR4, UPT, UPT, UR4, 0x8, URZ ;  /* 0x0000000804047890 */ /* 0x000fe2000fffe0ff */
[-C--:B--2---:R-:W-:Y:S01]  /*0a50*/  ISETP.GT.AND P1, PT, R3, R6.reuse, PT ;  /* 0x000000060300720c */ /* 0x084fe20003f24270 */
[----:B------:R-:W-:Y:S01]  /*0a60*/  VIADD R3, R16, 0x1 ;  /* 0x0000000110037836 */ /* 0x000fe20000000000 */
[----:B---3--:R-:W-:-:S11]  /*0a70*/  ISETP.GT.AND P0, PT, R23, R6, PT ;  /* 0x000000061700720c */ /* 0x008fd60003f04270 */
[----:B------:R-:W-:Y:S01]  /*0a80*/  @!P1 IMAD.MOV R3, RZ, RZ, R16 ;  /* 0x000000ffff039224 */ /* 0x000fe200078e0210 */
[----:B------:R-:W-:-:S03]  /*0a90*/  ISETP.GT.AND P1, PT, R25, R6, PT ;  /* 0x000000061900720c */ /* 0x000fc60003f24270 */
[----:B------:R-:W-:Y:S02]  /*0aa0*/  VIADD R7, R3, 0x1 ;  /* 0x0000000103077836 */ /* 0x000fe40000000000 */
[----:B------:R-:W-:Y:S01]  /*0ab0*/  @!P0 IMAD.MOV R7, RZ, RZ, R3 ;  /* 0x000000ffff078224 */ /* 0x000fe200078e0203 */
[----:B------:R-:W-:-:S03]  /*0ac0*/  ISETP.GT.AND P0, PT, R27, R6, PT ;  /* 0x000000061b00720c */ /* 0x000fc60003f04270 */
[----:B------:R-:W-:-:S04]  /*0ad0*/  VIADD R3, R7, 0x1 ;  /* 0x0000000107037836 */ /* 0x000fc80000000000 */
[----:B------:R-:W-:Y:S02]  /*0ae0*/  @!P1 IADD3 R3, PT, PT, R7, RZ, RZ ;  /* 0x000000ff07039210 */ /* 0x000fe40007ffe0ff */
[----:B------:R-:W-:-:S03]  /*0af0*/  ISETP.GT.AND P1, PT, R29, R6, PT ;  /* 0x000000061d00720c */ /* 0x000fc60003f24270 */
[----:B------:R-:W-:Y:S02]  /*0b00*/  VIADD R7, R3, 0x1 ;  /* 0x0000000103077836 */ /* 0x000fe40000000000 */
[----:B------:R-:W-:Y:S01]  /*0b10*/  @!P0 IMAD.MOV R7, RZ, RZ, R3 ;  /* 0x000000ffff078224 */ /* 0x000fe200078e0203 */
[----:B------:R-:W-:-:S03]  /*0b20*/  ISETP.GT.AND P0, PT, R10, R6, PT ;  /* 0x000000060a00720c */ /* 0x000fc60003f04270 */
[----:B------:R-:W-:-:S04]  /*0b30*/  VIADD R3, R7, 0x1 ;  /* 0x0000000107037836 */ /* 0x000fc80000000000 */
[----:B------:R-:W-:Y:S01]  /*0b40*/  @!P1 IMAD.MOV R3, RZ, RZ, R7 ;  /* 0x000000ffff039224 */ /* 0x000fe200078e0207 */
[----:B----4-:R-:W-:-:S04]  /*0b50*/  ISETP.GT.AND P1, PT, R14, R6, PT ;  /* 0x000000060e00720c */ /* 0x010fc80003f24270 */
[----:B------:R-:W-:Y:S01]  /*0b60*/  IADD3 R7, PT, PT, R3, 0x1, RZ ;  /* 0x0000000103077810 */ /* 0x000fe20007ffe0ff */
[----:B------:R-:W-:Y:S01]  /*0b70*/  @!P0 IMAD.MOV R7, RZ, RZ, R3 ;  /* 0x000000ffff078224 */ /* 0x000fe200078e0203 */
[----:B------:R-:W-:-:S03]  /*0b80*/  ISETP.GT.AND P0, PT, R21, R6, PT ;  /* 0x000000061500720c */ /* 0x000fc60003f04270 */
[----:B------:R-:W-:-:S04]  /*0b90*/  VIADD R3, R7, 0x1 ;  /* 0x0000000107037836 */ /* 0x000fc80000000000 */
[----:B------:R-:W-:-:S04]  /*0ba0*/  @!P1 IMAD.MOV R3, RZ, RZ, R7 ;  /* 0x000000ffff039224 */ /* 0x000fc800078e0207 */
[C---:B------:R-:W-:Y:S02]  /*0bb0*/  VIADD R16, R3.reuse, 0x1 ;  /* 0x0000000103107836 */ /* 0x040fe40000000000 */
[----:B------:R-:W-:-:S07]  /*0bc0*/  @!P0 IADD3 R16, PT, PT, R3, RZ, RZ ;  /* 0x000000ff03108210 */ /* 0x000fce0007ffe0ff */
.L_x_3:
        /* <DEDUP_REMOVED lines=11> */
[----:B------:R-:W2:Y:S02]  /*0c80*/  LDG.E.U8 R3, desc[UR8][R8.64] ;  /* 0x0000000808037981 */ /* 0x000ea4000c1e1100 */
[----:B------:R-:W-:Y:S01]  /*0c90*/  IMAD.X R11, R17, 0x1, R9, P0 ;  /* 0x00000001110b7824 */ /* 0x000fe200000e0609 */
[----:B------:R-:W-:-:S04]  /*0ca0*/  IADD3 R14, P0, PT, R10, R7, RZ ;  /* 0x000000070a0e7210 */ /* 0x000fc80007f1e0ff */
[----:B------:R-:W3:Y:S01]  /*0cb0*/  LDG.E.U8 R21, desc[UR8][R10.64] ;  /* 0x000000080a157981 */ /* 0x000ee2000c1e1100 */
[----:B------:R-:W-:Y:S01]  /*0cc0*/  IMAD.X R15, R17, 0x1, R11, P0 ;  /* 0x00000001110f7824 */ /* 0x000fe200000e060b */
[----:B------:R-:W-:-:S04]  /*0cd0*/  IADD3 R18, P0, PT, R14, R7, RZ ;  /* 0x000000070e127210 */ /* 0x000fc80007f1e0ff */
[----:B------:R-:W4:Y:S01]  /*0ce0*/  LDG.E.U8 R7, desc[UR8][R14.64] ;  /* 0x000000080e077981 */ /* 0x000f22000c1e1100 */
[----:B------:R-:W-:-:S06]  /*0cf0*/  IMAD.X R19, R17, 0x1, R15, P0 ;  /* 0x0000000111137824 */ /* 0x000fcc00000e060f */
[----:B------:R-:W4:Y:S01]  /*0d00*/  LDG.E.U8 R19, desc[UR8][R18.64] ;  /* 0x0000000812137981 */ /* 0x000f22000c1e1100 */
[----:B------:R-:W-:Y:S01]  /*0d10*/  UIADD3 UR4, UPT, UPT, UR4, 0x4, URZ ;  /* 0x0000000404047890 */ /* 0x000fe2000fffe0ff */
[-C--:B--2---:R-:W-:Y:S01]  /*0d20*/  ISETP.GT.AND P1, PT, R3, R6.reuse, PT ;  /* 0x000000060300720c */ /* 0x084fe20003f24270 */
[----:B------:R-:W-:Y:S01]  /*0d30*/  VIADD R3, R16, 0x1 ;  /* 0x0000000110037836 */ /* 0x000fe20000000000 */
[----:B---3--:R-:W-:-:S11]  /*0d40*/  ISETP.GT.AND P0, PT, R21, R6, PT ;  /* 0x000000061500720c */ /* 0x008fd60003f04270 */
[----:B------:R-:W-:Y:S02]  /*0d50*/  @!P1 IADD3 R3, PT, PT, R16, RZ, RZ ;  /* 0x000000ff10039210 */ /* 0x000fe40007ffe0ff */
[----:B----4-:R-:W-:-:S03]  /*0d60*/  ISETP.GT.AND P1, PT, R7, R6, PT ;  /* 0x000000060700720c */ /* 0x010fc60003f24270 */
[----:B------:R-:W-:Y:S02]  /*0d70*/  VIADD R7, R3, 0x1 ;  /* 0x0000000103077836 */ /* 0x000fe40000000000 */
[----:B------:R-:W-:Y:S01]  /*0d80*/  @!P0 IMAD.MOV R7, RZ, RZ, R3 ;  /* 0x000000ffff078224 */ /* 0x000fe200078e0203 */
[----:B------:R-:W-:-:S03]  /*0d90*/  ISETP.GT.AND P0, PT, R19, R6, PT ;  /* 0x000000061300720c */ /* 0x000fc60003f04270 */
[----:B------:R-:W-:-:S04]  /*0da0*/  VIADD R3, R7, 0x1 ;  /* 0x0000000107037836 */ /* 0x000fc80000000000 */
[----:B------:R-:W-:-:S05]  /*0db0*/  @!P1 IMAD.MOV R3, RZ, RZ, R7 ;  /* 0x000000ffff039224 */ /* 0x000fca00078e0207 */
[----:B------:R-:W-:Y:S01]  /*0dc0*/  IADD3 R16, PT, PT, R3, 0x1, RZ ;  /* 0x0000000103107810 */ /* 0x000fe20007ffe0ff */
[----:B------:R-:W-:-:S07]  /*0dd0*/  @!P0 IMAD.MOV R16, RZ, RZ, R3 ;  /* 0x000000ffff108224 */ /* 0x000fce00078e0203 */
.L_x_4:
[----:B------:R-:W-:Y:S05]  /*0de0*/  BRA.U !UP1, `(.L_x_0) ;  /* 0x00000001093c7547 */ /* 0x000fea000b800000 */
[----:B------:R-:W0:Y:S01]  /*0df0*/  LDC R8, c[0x0][0x384] ;  /* 0x0000e100ff087b82 */ /* 0x000e220000000800 */
[----:B------:R-:W1:Y:S01]  /*0e00*/  LDCU UR6, c[0x0][0x380] ;  /* 0x00007000ff0677ac */ /* 0x000e620008000800 */
[----:B------:R-:W-:Y:S01]  /*0e10*/  UIADD3 UR5, UPT, UPT, -UR5, URZ, URZ ;  /* 0x000000ff05057290 */ /* 0x000fe2000fffe1ff */
[----:B01----:R-:W-:-:S11]  /*0e20*/  IMAD R3, R8, UR4, R4 ;  /* 0x0000000408037c24 */ /* 0x003fd6000f8e0204 */
.L_x_5:
[----:B-----5:R-:W-:-:S04]  /*0e30*/  IADD3 R6, P0, PT, R12, R3, RZ ;  /* 0x000000030c067210 */ /* 0x020fc80007f1e0ff */
[----:B------:R-:W-:-:S05]  /*0e40*/  LEA.HI.X.SX32 R7, R3, R13, 0x1, P0 ;  /* 0x0000000d03077211 */ /* 0x000fca00000f0eff */
[----:B------:R-:W2:Y:S01]  /*0e50*/  LDG.E.U8 R6, desc[UR8][R6.64] ;  /* 0x0000000806067981 */ /* 0x000ea2000c1e1100 */
[----:B------:R-:W-:Y:S01]  /*0e60*/  UIADD3 UR5, UPT, UPT, UR5, 0x1, URZ ;  /* 0x0000000105057890 */ /* 0x000fe2000fffe0ff */
[----:B------:R-:W-:Y:S02]  /*0e70*/  VIADD R4, R16, 0x1 ;  /* 0x0000000110047836 */ /* 0x000fe40000000000 */
[----:B------:R-:W-:Y:S01]  /*0e80*/  IMAD.IADD R3, R3, 0x1, R8 ;  /* 0x0000000103037824 */ /* 0x000fe200078e0208 */
[----:B------:R-:W-:Y:S01]  /*0e90*/  UISETP.NE.AND UP0, UPT, UR5, URZ, UPT ;  /* 0x000000ff0500728c */ /* 0x000fe2000bf05270 */
[----:B--2---:R-:W-:-:S13]  /*0ea0*/  ISETP.GT.AND P0, PT, R6, UR6, PT ;  /* 0x0000000606007c0c */ /* 0x004fda000bf04270 */
[----:B------:R-:W-:-:S05]  /*0eb0*/  @!P0 IMAD.MOV R4, RZ, RZ, R16 ;  /* 0x000000ffff048224 */ /* 0x000fca00078e0210 */
[----:B------:R-:W-:Y:S01]  /*0ec0*/  MOV R16, R4 ;  /* 0x0000000400107202 */ /* 0x000fe20000000f00 */
[----:B------:R-:W-:Y:S06]  /*0ed0*/  BRA.U UP0, `(.L_x_5) ;  /* 0xfffffffd00d47547 */ /* 0x000fec000b83ffff */
.L_x_0:
[----:B------:R-:W0:Y:S01]  /*0ee0*/  S2UR UR5, SR_CgaCtaId ;  /* 0x00000000000579c3 */ /* 0x000e220000008800 */
[----:B------:R-:W-:Y:S01]  /*0ef0*/  UMOV UR4, 0x400 ;  /* 0x0000040000047882 */ /* 0x000fe20000000000 */
[----:B------:R-:W1:Y:S01]  /*0f00*/  LDCU UR6, c[0x0][0x3a0] ;  /* 0x00007400ff0677ac */ /* 0x000e620008000800 */
[----:B------:R-:W-:Y:S01]  /*0f10*/  ISETP.NE.AND P1, PT, R0, RZ, PT ;  /* 0x000000ff0000720c */ /* 0x000fe20003f25270 */
[----:B-1----:R-:W-:Y:S02]  /*0f20*/  UISETP.GE.AND UP0, UPT, UR6, 0x1, UPT ;  /* 0x000000010600788c */ /* 0x002fe4000bf06270 */
[----:B0-----:R-:W-:-:S06]  /*0f30*/  ULEA UR4, UR5, UR4, 0x18 ;  /* 0x0000000405047291 */ /* 0x001fcc000f8ec0ff */
[----:B------:R-:W-:-:S05]  /*0f40*/  LEA R3, R0, UR4, 0x2 ;  /* 0x0000000400037c11 */ /* 0x000fca000f8e10ff */
[----:B------:R0:W-:Y:S01]  /*0f50*/  STS [R3], R16 ;  /* 0x0000001003007388 */ /* 0x0001e20000000800 */
[----:B------:R-:W-:Y:S06]  /*0f60*/  BAR.SYNC.DEFER_BLOCKING 0x0 ;  /* 0x0000000000007b1d */ /* 0x000fec0000010000 */
[----:B------:R-:W-:Y:S05]  /*0f70*/  BRA.U !UP0, `(.L_x_6) ;  /* 0x0000000108387547 */ /* 0x000fea000b800000 */
[----:B------:R-:W1:Y:S01]  /*0f80*/  LDCU UR4, c[0x0][0x384] ;  /* 0x00007080ff0477ac */ /* 0x000e620008000800 */
[----:B------:R-:W-:Y:S01]  /*0f90*/  NOP ;  /* 0x0000000000007918 */ /* 0x000fe20000000000 */
.L_x_7:
[----:B------:R-:W-:-:S05]  /*0fa0*/  IMAD.IADD R4, R0, 0x1, R5 ;  /* 0x0000000100047824 */ /* 0x000fca00078e0205 */
[----:B-1----:R-:W-:-:S04]  /*0fb0*/  ISETP.GE.U32.AND P0, PT, R4, UR4, PT ;  /* 0x0000000404007c0c */ /* 0x002fc8000bf06070 */
[----:B------:R-:W-:-:S13]  /*0fc0*/  ISETP.GE.U32.OR P0, PT, R0, R5, P0 ;  /* 0x000000050000720c */ /* 0x000fda0000706470 */
[----:B------:R-:W-:Y:S01]  /*0fd0*/  @!P0 IMAD R4, R5, 0x4, R3 ;  /* 0x0000000405048824 */ /* 0x000fe200078e0203 */
[----:B------:R-:W-:Y:S05]  /*0fe0*/  @!P0 LDS R7, [R3] ;  /* 0x0000000003078984 */ /* 0x000fea0000000800 */
[----:B------:R-:W1:Y:S02]  /*0ff0*/  @!P0 LDS R4, [R4] ;  /* 0x0000000004048984 */ /* 0x000e640000000800 */
[----:B-1----:R-:W-:-:S05]  /*1000*/  @!P0 IMAD.IADD R6, R4, 0x1, R7 ;  /* 0x0000000104068824 */ /* 0x002fca00078e0207 */
[----:B------:R2:W-:Y:S01]  /*1010*/  @!P0 STS [R3], R6 ;  /* 0x0000000603008388 */ /* 0x0005e20000000800 */
[----:B------:R-:W-:Y:S01]  /*1020*/  BAR.SYNC.DEFER_BLOCKING 0x0 ;  /* 0x0000000000007b1d */ /* 0x000fe20000010000 */
[----:B------:R-:W-:Y:S02]  /*1030*/  ISETP.GT.U32.AND P0, PT, R5, 0x1, PT ;  /* 0x000000010500780c */ /* 0x000fe40003f04070 */
[----:B------:R-:W-:-:S11]  /*1040*/  SHF.R.U32.HI R5, RZ, 0x1, R5 ;  /* 0x00000001ff057819 */ /* 0x000fd60000011605 */
[----:B--2---:R-:W-:Y:S05]  /*1050*/  @P0 BRA `(.L_x_7) ;  /* 0xfffffffc00d00947 */ /* 0x004fea000383ffff */
.L_x_6:
[----:B------:R-:W-:Y:S05]  /*1060*/  @P1 EXIT ;  /* 0x000000000000194d */ /* 0x000fea0003800000 */
[----:B------:R-:W1:Y:S01]  /*1070*/  S2UR UR5, SR_CgaCtaId ;  /* 0x00000000000579c3 */ /* 0x000e620000008800 */
[----:B------:R-:W-:-:S07]  /*1080*/  UMOV UR4, 0x400 ;  /* 0x0000040000047882 */ /* 0x000fce0000000000 */
[----:B------:R-:W0:Y:S01]  /*1090*/  LDC.64 R4, c[0x0][0x398] ;  /* 0x0000e600ff047b82 */ /* 0x000e220000000a00 */
[----:B-1----:R-:W-:Y:S01]  /*10a0*/  ULEA UR4, UR5, UR4, 0x18 ;  /* 0x0000000405047291 */ /* 0x002fe2000f8ec0ff */
[----:B0-----:R-:W-:-:S08]  /*10b0*/  IMAD.WIDE R2, R2, 0x4, R4 ;  /* 0x0000000402027825 */ /* 0x001fd000078e0204 */
[----:B------:R-:W0:Y:S04]  /*10c0*/  LDS R7, [UR4] ;  /* 0x00000004ff077984 */ /* 0x000e280008000800 */
[----:B0-----:R-:W-:Y:S01]  /*10d0*/  STG.E desc[UR8][R2.64], R7 ;  /* 0x0000000702007986 */ /* 0x001fe2000c101908 */
[----:B------:R-:W-:Y:S05]  /*10e0*/  EXIT ;  /* 0x000000000000794d */ /* 0x000fea0003800000 */
.L_x_8:
[----:B------:R-:W-:-:S00]  /*10f0*/  BRA `(.L_x_8) ;  /* 0xfffffffc00fc7947 */ /* 0x000fc0000383ffff */
[----:B------:R-:W-:-:S00]  /*1100*/  NOP ;  /* 0x0000000000007918 */ /* 0x000fc00000000000 */
[----:B------:R-:W-:-:S00]  /*1110*/  NOP ;  /* 0x0000000000007918 */ /* 0x000fc00000000000 */
[----:B------:R-:W-:-:S00]  /*1120*/  NOP ;  /* 0x0000000000007918 */ /* 0x000fc00000000000 */
[----:B------:R-:W-:-:S00]  /*1130*/  NOP ;  /* 0x0000000000007918 */ /* 0x000fc00000000000 */
[----:B------:R-:W-:-:S00]  /*1140*/  NOP ;  /* 0x0000000000007918 */ /* 0x000fc00000000000 */
[----:B------:R-:W-:-:S00]  /*1150*/  NOP ;  /* 0x0000000000007918 */ /* 0x000fc00000000000 */
[----:B------:R-:W-:-:S00]  /*1160*/  NOP ;  /* 0x0000000000007918 */ /* 0x000fc00000000000 */
[----:B------:R-:W-:-:S00]  /*1170*/  NOP ;  /* 0x0000000000007918 */ /* 0x000fc00000000000 */
.L_x_9:


//--------------------- .nv.shared._Z19ThreadPerColCounteriiiPPhPii --------------------------
	.section	.nv.shared._Z19ThreadPerColCounteriiiPPhPii,"aw",@nobits
	.sectionflags	@""
	.align	16
	.zero		1024


//--------------------- .nv.shared.reserved.0     --------------------------
	.section	.nv.shared.reserved.0,"aw",@nobits
	.weak		__nv_reservedSMEM_offset_0_alias
	.size		__nv_reservedSMEM_offset_0_alias, 0, 64
	.other		__nv_reservedSMEM_offset_0_alias,@"STO_CUDA_RESERVED_SHARED STV_DEFAULT"
__nv_reservedSMEM_offset_0_alias:
	.zero		0
	.zero		64


//--------------------- .nv.constant0._Z19ThreadPerColCounteriiiPPhPii --------------------------
	.section	.nv.constant0._Z19ThreadPerColCounteriiiPPhPii,"a",@progbits
	.sectionflags	@""
	.align	4
.nv.constant0._Z19ThreadPerColCounteriiiPPhPii:
	.zero		932


//--------------------- SYMBOLS --------------------------

	.type		.nv.reservedSmem.offset0,@object
	.size		.nv.reservedSmem.offset0,0x4
	.type		.nv.reservedSmem.cap,@object
	.size		.nv.reservedSmem.cap,0x4
